	.headerflags	@"EF_CUDA_TEXMODE_UNIFIED EF_CUDA_64BIT_ADDRESS EF_CUDA_ACCELERATORS EF_CUDA_SM90 EF_CUDA_VIRTUAL_SM(EF_CUDA_SM90)"
	.elftype	@"ET_EXEC"


//--------------------- .nv.info                  --------------------------
	.section	.nv.info,"",@"SHT_CUDA_INFO"
	.align	4


	//----- nvinfo : EIATTR_REGCOUNT
	.align		4
        /*0000*/ 	.byte	0x04, 0x2f
        /*0002*/ 	.short	(.L_3 - .L_2)
	.align		4
.L_2:
        /*0004*/ 	.word	index@(triton_poi_fused__native_batch_norm_legit_no_training_relu_5)
        /*0008*/ 	.word	0x00000010


	//----- nvinfo : EIATTR_MIN_STACK_SIZE
	.align		4
.L_3:
        /*000c*/ 	.byte	0x04, 0x12
        /*000e*/ 	.short	(.L_5 - .L_4)
	.align		4
.L_4:
        /*0010*/ 	.word	index@(triton_poi_fused__native_batch_norm_legit_no_training_relu_5)
        /*0014*/ 	.word	0x00000000


	//----- nvinfo : EIATTR_FRAME_SIZE
	.align		4
.L_5:
        /*0018*/ 	.byte	0x04, 0x11
        /*001a*/ 	.short	(.L_7 - .L_6)
	.align		4
.L_6:
        /*001c*/ 	.word	index@(triton_poi_fused__native_batch_norm_legit_no_training_relu_5)
        /*0020*/ 	.word	0x00000000


	//----- nvinfo : EIATTR_MIN_STACK_SIZE
	.align		4
.L_7:
        /*0024*/ 	.byte	0x04, 0x12
        /*0026*/ 	.short	(.L_9 - .L_8)
	.align		4
.L_8:
        /*0028*/ 	.word	index@(triton_poi_fused__native_batch_norm_legit_no_training_relu_5)
        /*002c*/ 	.word	0x00000000
.L_9:


//--------------------- .nv.info.triton_poi_fused__native_batch_norm_legit_no_training_relu_5 --------------------------
	.section	.nv.info.triton_poi_fused__native_batch_norm_legit_no_training_relu_5,"",@"SHT_CUDA_INFO"
	.sectionflags	@""
	.align	4


	//----- nvinfo : EIATTR_CUDA_API_VERSION
	.align		4
        /*0000*/ 	.byte	0x04, 0x37
        /*0002*/ 	.short	(.L_11 - .L_10)
.L_10:
        /*0004*/ 	.word	0x0000007c


	//----- nvinfo : EIATTR_KPARAM_INFO
	.align		4
.L_11:
        /*0008*/ 	.byte	0x04, 0x17
        /*000a*/ 	.short	(.L_13 - .L_12)
.L_12:
        /*000c*/ 	.word	0x00000000
        /*0010*/ 	.short	0x0006
        /*0012*/ 	.short	0x0030
        /*0014*/ 	.byte	0x00, 0xf0, 0x11, 0x00


	//----- nvinfo : EIATTR_KPARAM_INFO
	.align		4
.L_13:
        /*0018*/ 	.byte	0x04, 0x17
        /*001a*/ 	.short	(.L_15 - .L_14)
.L_14:
        /*001c*/ 	.word	0x00000000
        /*0020*/ 	.short	0x0005
        /*0022*/ 	.short	0x0028
        /*0024*/ 	.byte	0x00, 0xf4, 0x21, 0x00


	//----- nvinfo : EIATTR_KPARAM_INFO
	.align		4
.L_15:
        /*0028*/ 	.byte	0x04, 0x17
        /*002a*/ 	.short	(.L_17 - .L_16)
.L_16:
        /*002c*/ 	.word	0x00000000
        /*0030*/ 	.short	0x0004
        /*0032*/ 	.short	0x0020
        /*0034*/ 	.byte	0x00, 0xf4, 0x21, 0x00


	//----- nvinfo : EIATTR_KPARAM_INFO
	.align		4
.L_17:
        /*0038*/ 	.byte	0x04, 0x17
        /*003a*/ 	.short	(.L_19 - .L_18)
.L_18:
        /*003c*/ 	.word	0x00000000
        /*0040*/ 	.short	0x0003
        /*0042*/ 	.short	0x0018
        /*0044*/ 	.byte	0x00, 0xf4, 0x21, 0x00


	//----- nvinfo : EIATTR_KPARAM_INFO
	.align		4
.L_19:
        /*0048*/ 	.byte	0x04, 0x17
        /*004a*/ 	.short	(.L_21 - .L_20)
.L_20:
        /*004c*/ 	.word	0x00000000
        /*0050*/ 	.short	0x0002
        /*0052*/ 	.short	0x0010
        /*0054*/ 	.byte	0x00, 0xf4, 0x21, 0x00


	//----- nvinfo : EIATTR_KPARAM_INFO
	.align		4
.L_21:
        /*0058*/ 	.byte	0x04, 0x17
        /*005a*/ 	.short	(.L_23 - .L_22)
.L_22:
        /*005c*/ 	.word	0x00000000
        /*0060*/ 	.short	0x0001
        /*0062*/ 	.short	0x0008
        /*0064*/ 	.byte	0x00, 0xf4, 0x21, 0x00


	//----- nvinfo : EIATTR_KPARAM_INFO
	.align		4
.L_23:
        /*0068*/ 	.byte	0x04, 0x17
        /*006a*/ 	.short	(.L_25 - .L_24)
.L_24:
        /*006c*/ 	.word	0x00000000
        /*0070*/ 	.short	0x0000
        /*0072*/ 	.short	0x0000
        /*0074*/ 	.byte	0x00, 0xf4, 0x21, 0x00


	//----- nvinfo : EIATTR_SPARSE_MMA_MASK
	.align		4
.L_25:
        /*0078*/ 	.byte	0x03, 0x50
        /*007a*/ 	.short	0x0000


	//----- nvinfo : EIATTR_MAXREG_COUNT
	.align		4
        /*007c*/ 	.byte	0x03, 0x1b
        /*007e*/ 	.short	0x00ff


	//----- nvinfo : EIATTR_EXIT_INSTR_OFFSETS
	.align		4
        /*0080*/ 	.byte	0x04, 0x1c
        /*0082*/ 	.short	(.L_27 - .L_26)


	//   ....[0]....
.L_26:
        /*0084*/ 	.word	0x000002d0


	//----- nvinfo : EIATTR_REQNTID
	.align		4
.L_27:
        /*0088*/ 	.byte	0x04, 0x10
        /*008a*/ 	.short	(.L_29 - .L_28)
.L_28:
        /*008c*/ 	.word	0x00000080
        /*0090*/ 	.word	0x00000001
        /*0094*/ 	.word	0x00000001


	//----- nvinfo : EIATTR_CBANK_PARAM_SIZE
	.align		4
.L_29:
        /*0098*/ 	.byte	0x03, 0x19
        /*009a*/ 	.short	0x0034


	//----- nvinfo : EIATTR_PARAM_CBANK
	.align		4
        /*009c*/ 	.byte	0x04, 0x0a
        /*009e*/ 	.short	(.L_31 - .L_30)
	.align		4
.L_30:
        /*00a0*/ 	.word	index@(.nv.constant0.triton_poi_fused__native_batch_norm_legit_no_training_relu_5)
        /*00a4*/ 	.short	0x0210
        /*00a6*/ 	.short	0x0034


	//----- nvinfo : EIATTR_SW_WAR
	.align		4
.L_31:
        /*00a8*/ 	.byte	0x04, 0x36
        /*00aa*/ 	.short	(.L_33 - .L_32)
.L_32:
        /*00ac*/ 	.word	0x00000008
.L_33:


//--------------------- .nv.callgraph             --------------------------
	.section	.nv.callgraph,"",@"SHT_CUDA_CALLGRAPH"
	.align	4
	.sectionentsize	8
	.align		4
        /*0000*/ 	.word	0x00000000
	.align		4
        /*0004*/ 	.word	0xffffffff
	.align		4
        /*0008*/ 	.word	0x00000000
	.align		4
        /*000c*/ 	.word	0xfffffffe
	.align		4
        /*0010*/ 	.word	0x00000000
	.align		4
        /*0014*/ 	.word	0xfffffffd
	.align		4
        /*0018*/ 	.word	0x00000000
	.align		4
        /*001c*/ 	.word	0xfffffffc


//--------------------- .nv.constant4             --------------------------
	.section	.nv.constant4,"a",@progbits
	.align	8
	.align		8
.nv.constant4:
        /*0000*/ 	.dword	_$_str
	.align		8
        /*0008*/ 	.dword	_$_str_$_2


//--------------------- .text.triton_poi_fused__native_batch_norm_legit_no_training_relu_5 --------------------------
	.section	.text.triton_poi_fused__native_batch_norm_legit_no_training_relu_5,"ax",@progbits
	.align	128
        .global         triton_poi_fused__native_batch_norm_legit_no_training_relu_5
        .type           triton_poi_fused__native_batch_norm_legit_no_training_relu_5,@function
        .size           triton_poi_fused__native_batch_norm_legit_no_training_relu_5,(.L_x_1 - triton_poi_fused__native_batch_norm_legit_no_training_relu_5)
        .other          triton_poi_fused__native_batch_norm_legit_no_training_relu_5,@"STO_CUDA_ENTRY STV_DEFAULT"
triton_poi_fused__native_batch_norm_legit_no_training_relu_5:
.text.triton_poi_fused__native_batch_norm_legit_no_training_relu_5:
[----:B------:R-:W-:Y:S01]  /*0000*/  LDC R1, c[0x0][0x28] ;  /* 0x00000a00ff017b82 */ /* 0x000fe20000000800 */
[----:B------:R-:W1:Y:S07]  /*0010*/  S2R R0, SR_TID.X ;  /* 0x0000000000007919 */ /* 0x000e6e0000002100 */
[----:B------:R-:W2:Y:S01]  /*0020*/  LDC.64 R6, c[0x0][0x220] ;  /* 0x00008800ff067b82 */ /* 0x000ea20000000a00 */
[----:B------:R-:W-:Y:S01]  /*0030*/  ULDC.64 UR4, c[0x0][0x208] ;  /* 0x0000820000047ab9 */ /* 0x000fe20000000a00 */
[----:B------:R-:W3:Y:S06]  /*0040*/  S2R R3, SR_CTAID.X ;  /* 0x0000000000037919 */ /* 0x000eec0000002500 */
[----:B------:R-:W4:Y:S08]  /*0050*/  LDC.64 R4, c[0x0][0x218] ;  /* 0x00008600ff047b82 */ /* 0x000f300000000a00 */
[----:B------:R-:W5:Y:S08]  /*0060*/  LDC.64 R8, c[0x0][0x228] ;  /* 0x00008a00ff087b82 */ /* 0x000f700000000a00 */
[----:B------:R-:W5:Y:S01]  /*0070*/  LDC.64 R10, c[0x0][0x230] ;  /* 0x00008c00ff0a7b82 */ /* 0x000f620000000a00 */
[----:B-1----:R-:W-:-:S02]  /*0080*/  LOP3.LUT R0, R0, 0x7f, RZ, 0xc0, !PT ;  /* 0x0000007f00007812 */ /* 0x002fc400078ec0ff */
[----:B---3--:R-:W-:Y:S02]  /*0090*/  SHF.R.S32.HI R2, RZ, 0x18, R3 ;  /* 0x00000018ff027819 */ /* 0x008fe40000011403 */
[----:B------:R-:W-:Y:S02]  /*00a0*/  LEA R0, R3, R0, 0x7 ;  /* 0x0000000003007211 */ /* 0x000fe400078e38ff */
[----:B------:R-:W-:-:S04]  /*00b0*/  SGXT R3, R2, 0x1 ;  /* 0x000000010203781a */ /* 0x000fc80000000200 */
[----:B------:R-:W-:-:S04]  /*00c0*/  LEA.HI R3, R3, R0, RZ, 0x6 ;  /* 0x0000000003037211 */ /* 0x000fc800078f30ff */
[----:B------:R-:W-:-:S04]  /*00d0*/  LOP3.LUT R3, R3, 0xffffffc0, RZ, 0xc0, !PT ;  /* 0xffffffc003037812 */ /* 0x000fc800078ec0ff */
[----:B------:R-:W-:Y:S02]  /*00e0*/  IADD3 R13, R0, -R3, RZ ;  /* 0x80000003000d7210 */ /* 0x000fe40007ffe0ff */
[----:B------:R-:W1:Y:S03]  /*00f0*/  LDC.64 R2, c[0x0][0x210] ;  /* 0x00008400ff027b82 */ /* 0x000e660000000a00 */
[----:B--2---:R-:W-:-:S06]  /*0100*/  IMAD.WIDE R6, R13, 0x4, R6 ;  /* 0x000000040d067825 */ /* 0x004fcc00078e0206 */
[----:B------:R-:W2:Y:S01]  /*0110*/  LDG.E.EL R6, desc[UR4][R6.64] ;  /* 0x0000000406067981 */ /* 0x000ea2000c2e1900 */
[----:B----4-:R-:W-:-:S04]  /*0120*/  IMAD.WIDE R4, R13, 0x4, R4 ;  /* 0x000000040d047825 */ /* 0x010fc800078e0204 */
[C---:B-----5:R-:W-:Y:S02]  /*0130*/  IMAD.WIDE R8, R13.reuse, 0x4, R8 ;  /* 0x000000040d087825 */ /* 0x060fe400078e0208 */
[----:B------:R3:W4:Y:S02]  /*0140*/  LDG.E.EL R5, desc[UR4][R4.64] ;  /* 0x0000000404057981 */ /* 0x000724000c2e1900 */
[----:B0-----:R-:W-:Y:S02]  /*0150*/  IMAD.WIDE R10, R13, 0x4, R10 ;  /* 0x000000040d0a7825 */ /* 0x001fe400078e020a */
[----:B------:R-:W5:Y:S02]  /*0160*/  LDG.E.EL R8, desc[UR4][R8.64] ;  /* 0x0000000408087981 */ /* 0x000f64000c2e1900 */
[C---:B-1----:R-:W-:Y:S02]  /*0170*/  IMAD.WIDE R2, R0.reuse, 0x4, R2 ;  /* 0x0000000400027825 */ /* 0x042fe400078e0202 */
[----:B------:R-:W5:Y:S04]  /*0180*/  LDG.E.EL R11, desc[UR4][R10.64] ;  /* 0x000000040a0b7981 */ /* 0x000f68000c2e1900 */
[----:B------:R0:W4:Y:S01]  /*0190*/  LDG.E R12, desc[UR4][R2.64] ;  /* 0x00000004020c7981 */ /* 0x000122000c1e1900 */
[----:B---3--:R-:W-:Y:S01]  /*01a0*/  HFMA2.MMA R4, -RZ, RZ, 1.625, 0 ;  /* 0x3e800000ff047435 */ /* 0x008fe200000001ff */
[----:B0-----:R-:W0:Y:S02]  /*01b0*/  LDC.64 R2, c[0x0][0x238] ;  /* 0x00008e00ff027b82 */ /* 0x001e240000000a00 */
[----:B0-----:R-:W-:-:S04]  /*01c0*/  IMAD.WIDE R2, R0, 0x4, R2 ;  /* 0x0000000400027825 */ /* 0x001fc800078e0202 */
[----:B--2---:R-:W-:-:S04]  /*01d0*/  FADD R6, R6, 9.9999997473787516356e-06 ;  /* 0x3727c5ac06067421 */ /* 0x004fc80000000000 */
[----:B------:R-:W0:Y:S02]  /*01e0*/  MUFU.SQRT R7, R6 ;  /* 0x0000000600077308 */ /* 0x000e240000002000 */
[C---:B0-----:R-:W-:Y:S02]  /*01f0*/  FSETP.GT.AND P0, PT, R7.reuse, 8.50705917302346158658e+37, PT ;  /* 0x7e8000000700780b */ /* 0x041fe40003f04000 */
[----:B------:R-:W-:-:S11]  /*0200*/  FSETP.GEU.AND P1, PT, R7, 1.175494350822287508e-38, PT ;  /* 0x008000000700780b */ /* 0x000fd60003f2e000 */
[----:B------:R-:W-:-:S04]  /*0210*/  @P0 FMUL R7, R7, 0.25 ;  /* 0x3e80000007070820 */ /* 0x000fc80000400000 */
[----:B------:R-:W-:-:S06]  /*0220*/  @!P1 FMUL R7, R7, 16777216 ;  /* 0x4b80000007079820 */ /* 0x000fcc0000400000 */
[----:B------:R-:W0:Y:S01]  /*0230*/  MUFU.RCP R7, R7 ;  /* 0x0000000700077308 */ /* 0x000e220000001000 */
[----:B------:R-:W-:Y:S01]  /*0240*/  FSEL R4, R4, 1, P0 ;  /* 0x3f80000004047808 */ /* 0x000fe20000000000 */
[----:B----4-:R-:W-:-:S04]  /*0250*/  FADD R5, R12, -R5 ;  /* 0x800000050c057221 */ /* 0x010fc80000000000 */
[----:B------:R-:W-:-:S04]  /*0260*/  @!P1 FMUL R4, R4, 16777216 ;  /* 0x4b80000004049820 */ /* 0x000fc80000400000 */
[----:B0-----:R-:W-:-:S04]  /*0270*/  FMUL R4, R7, R4 ;  /* 0x0000000407047220 */ /* 0x001fc80000400000 */
[----:B------:R-:W-:-:S04]  /*0280*/  FMUL R4, R5, R4 ;  /* 0x0000000405047220 */ /* 0x000fc80000400000 */
[----:B-----5:R-:W-:-:S05]  /*0290*/  FFMA R4, R8, R4, R11 ;  /* 0x0000000408047223 */ /* 0x020fca000000000b */
[----:B------:R-:W-:-:S04]  /*02a0*/  FSETP.GEU.AND P0, PT, R4, RZ, PT ;  /* 0x000000ff0400720b */ /* 0x000fc80003f0e000 */
[----:B------:R-:W-:-:S05]  /*02b0*/  FSEL R5, R4, RZ, P0 ;  /* 0x000000ff04057208 */ /* 0x000fca0000000000 */
[----:B------:R-:W-:Y:S01]  /*02c0*/  STG.E desc[UR4][R2.64], R5 ;  /* 0x0000000502007986 */ /* 0x000fe2000c101904 */
[----:B------:R-:W-:Y:S05]  /*02d0*/  EXIT ;  /* 0x000000000000794d */ /* 0x000fea0003800000 */
.L_x_0:
[----:B------:R-:W-:-:S00]  /*02e0*/  BRA `(.L_x_0) ;  /* 0xfffffffc00fc7947 */ /* 0x000fc0000383ffff */
[----:B------:R-:W-:-:S00]  /*02f0*/  NOP ;  /* 0x0000000000007918 */ /* 0x000fc00000000000 */
        /* <DEDUP_REMOVED lines=8> */
.L_x_1:


//--------------------- .nv.global.init           --------------------------
	.section	.nv.global.init,"aw",@progbits
.nv.global.init:
	.type		_$_str,@object
	.size		_$_str,(_$_str_$_2 - _$_str)
_$_str:
        /*0000*/ 	.byte	0x5f, 0x5f, 0x43, 0x55, 0x44, 0x41, 0x5f, 0x46, 0x54, 0x5a, 0x00
	.type		_$_str_$_2,@object
	.size		_$_str_$_2,(.L_1 - _$_str_$_2)
_$_str_$_2:
        /*000b*/ 	.byte	0x5f, 0x5f, 0x43, 0x55, 0x44, 0x41, 0x5f, 0x50, 0x52, 0x45, 0x43, 0x5f, 0x53, 0x51, 0x52, 0x54
        /*001b*/ 	.byte	0x00
.L_1:


//--------------------- .nv.constant0.triton_poi_fused__native_batch_norm_legit_no_training_relu_5 --------------------------
	.section	.nv.constant0.triton_poi_fused__native_batch_norm_legit_no_training_relu_5,"a",@progbits
	.sectionflags	@""
	.align	4
.nv.constant0.triton_poi_fused__native_batch_norm_legit_no_training_relu_5:
	.zero		580
